//
// Generated by NVIDIA NVVM Compiler
//
// Compiler Build ID: CL-36424714
// Cuda compilation tools, release 13.0, V13.0.88
// Based on NVVM 20.0.0
//

.version 9.0
.target sm_100
.address_size 64

	// .globl	_Z6scalarPiS_S_i
// _ZZ6scalarPiS_S_iE4a_sh has been demoted
// _ZZ6scalarPiS_S_iE4b_sh has been demoted

.visible .entry _Z6scalarPiS_S_i(
	.param .u64 .ptr .align 1 _Z6scalarPiS_S_i_param_0,
	.param .u64 .ptr .align 1 _Z6scalarPiS_S_i_param_1,
	.param .u64 .ptr .align 1 _Z6scalarPiS_S_i_param_2,
	.param .u32 _Z6scalarPiS_S_i_param_3
)
{
	.reg .pred 	%p<3>;
	.reg .b32 	%r<117>;
	.reg .b64 	%rd<12>;
	// demoted variable
	.shared .align 4 .b8 _ZZ6scalarPiS_S_iE4a_sh[128];
	// demoted variable
	.shared .align 4 .b8 _ZZ6scalarPiS_S_iE4b_sh[128];
	ld.param.u64 	%rd1, [_Z6scalarPiS_S_i_param_0];
	ld.param.u64 	%rd2, [_Z6scalarPiS_S_i_param_1];
	ld.param.u64 	%rd3, [_Z6scalarPiS_S_i_param_2];
	ld.param.u32 	%r4, [_Z6scalarPiS_S_i_param_3];
	mov.u32 	%r1, %ctaid.x;
	shl.b32 	%r5, %r1, 5;
	mov.u32 	%r2, %tid.x;
	add.s32 	%r6, %r5, %r2;
	shl.b32 	%r7, %r4, 9;
	add.s32 	%r3, %r6, %r7;
	setp.gt.s32 	%p1, %r3, 999;
	@%p1 bra 	$L__BB0_2;
	cvta.to.global.u64 	%rd4, %rd1;
	cvta.to.global.u64 	%rd5, %rd2;
	mul.wide.s32 	%rd6, %r3, 4;
	add.s64 	%rd7, %rd4, %rd6;
	ld.global.u32 	%r14, [%rd7];
	shl.b32 	%r15, %r2, 2;
	mov.u32 	%r16, _ZZ6scalarPiS_S_iE4a_sh;
	add.s32 	%r17, %r16, %r15;
	st.shared.u32 	[%r17], %r14;
	add.s64 	%rd8, %rd5, %rd6;
	ld.global.u32 	%r18, [%rd8];
	mov.u32 	%r19, _ZZ6scalarPiS_S_iE4b_sh;
	add.s32 	%r20, %r19, %r15;
	st.shared.u32 	[%r20], %r18;
	bra.uni 	$L__BB0_3;
$L__BB0_2:
	shl.b32 	%r8, %r2, 2;
	mov.u32 	%r9, _ZZ6scalarPiS_S_iE4a_sh;
	add.s32 	%r10, %r9, %r8;
	mov.b32 	%r11, 0;
	st.shared.u32 	[%r10], %r11;
	mov.u32 	%r12, _ZZ6scalarPiS_S_iE4b_sh;
	add.s32 	%r13, %r12, %r8;
	st.shared.u32 	[%r13], %r11;
$L__BB0_3:
	bar.sync 	0;
	setp.ne.s32 	%p2, %r2, 0;
	@%p2 bra 	$L__BB0_5;
	ld.shared.u32 	%r21, [_ZZ6scalarPiS_S_iE4a_sh];
	ld.shared.u32 	%r22, [_ZZ6scalarPiS_S_iE4b_sh];
	mul.lo.s32 	%r23, %r22, %r21;
	ld.shared.u32 	%r24, [_ZZ6scalarPiS_S_iE4a_sh+4];
	ld.shared.u32 	%r25, [_ZZ6scalarPiS_S_iE4b_sh+4];
	mad.lo.s32 	%r26, %r25, %r24, %r23;
	ld.shared.u32 	%r27, [_ZZ6scalarPiS_S_iE4a_sh+8];
	ld.shared.u32 	%r28, [_ZZ6scalarPiS_S_iE4b_sh+8];
	mad.lo.s32 	%r29, %r28, %r27, %r26;
	ld.shared.u32 	%r30, [_ZZ6scalarPiS_S_iE4a_sh+12];
	ld.shared.u32 	%r31, [_ZZ6scalarPiS_S_iE4b_sh+12];
	mad.lo.s32 	%r32, %r31, %r30, %r29;
	ld.shared.u32 	%r33, [_ZZ6scalarPiS_S_iE4a_sh+16];
	ld.shared.u32 	%r34, [_ZZ6scalarPiS_S_iE4b_sh+16];
	mad.lo.s32 	%r35, %r34, %r33, %r32;
	ld.shared.u32 	%r36, [_ZZ6scalarPiS_S_iE4a_sh+20];
	ld.shared.u32 	%r37, [_ZZ6scalarPiS_S_iE4b_sh+20];
	mad.lo.s32 	%r38, %r37, %r36, %r35;
	ld.shared.u32 	%r39, [_ZZ6scalarPiS_S_iE4a_sh+24];
	ld.shared.u32 	%r40, [_ZZ6scalarPiS_S_iE4b_sh+24];
	mad.lo.s32 	%r41, %r40, %r39, %r38;
	ld.shared.u32 	%r42, [_ZZ6scalarPiS_S_iE4a_sh+28];
	ld.shared.u32 	%r43, [_ZZ6scalarPiS_S_iE4b_sh+28];
	mad.lo.s32 	%r44, %r43, %r42, %r41;
	ld.shared.u32 	%r45, [_ZZ6scalarPiS_S_iE4a_sh+32];
	ld.shared.u32 	%r46, [_ZZ6scalarPiS_S_iE4b_sh+32];
	mad.lo.s32 	%r47, %r46, %r45, %r44;
	ld.shared.u32 	%r48, [_ZZ6scalarPiS_S_iE4a_sh+36];
	ld.shared.u32 	%r49, [_ZZ6scalarPiS_S_iE4b_sh+36];
	mad.lo.s32 	%r50, %r49, %r48, %r47;
	ld.shared.u32 	%r51, [_ZZ6scalarPiS_S_iE4a_sh+40];
	ld.shared.u32 	%r52, [_ZZ6scalarPiS_S_iE4b_sh+40];
	mad.lo.s32 	%r53, %r52, %r51, %r50;
	ld.shared.u32 	%r54, [_ZZ6scalarPiS_S_iE4a_sh+44];
	ld.shared.u32 	%r55, [_ZZ6scalarPiS_S_iE4b_sh+44];
	mad.lo.s32 	%r56, %r55, %r54, %r53;
	ld.shared.u32 	%r57, [_ZZ6scalarPiS_S_iE4a_sh+48];
	ld.shared.u32 	%r58, [_ZZ6scalarPiS_S_iE4b_sh+48];
	mad.lo.s32 	%r59, %r58, %r57, %r56;
	ld.shared.u32 	%r60, [_ZZ6scalarPiS_S_iE4a_sh+52];
	ld.shared.u32 	%r61, [_ZZ6scalarPiS_S_iE4b_sh+52];
	mad.lo.s32 	%r62, %r61, %r60, %r59;
	ld.shared.u32 	%r63, [_ZZ6scalarPiS_S_iE4a_sh+56];
	ld.shared.u32 	%r64, [_ZZ6scalarPiS_S_iE4b_sh+56];
	mad.lo.s32 	%r65, %r64, %r63, %r62;
	ld.shared.u32 	%r66, [_ZZ6scalarPiS_S_iE4a_sh+60];
	ld.shared.u32 	%r67, [_ZZ6scalarPiS_S_iE4b_sh+60];
	mad.lo.s32 	%r68, %r67, %r66, %r65;
	ld.shared.u32 	%r69, [_ZZ6scalarPiS_S_iE4a_sh+64];
	ld.shared.u32 	%r70, [_ZZ6scalarPiS_S_iE4b_sh+64];
	mad.lo.s32 	%r71, %r70, %r69, %r68;
	ld.shared.u32 	%r72, [_ZZ6scalarPiS_S_iE4a_sh+68];
	ld.shared.u32 	%r73, [_ZZ6scalarPiS_S_iE4b_sh+68];
	mad.lo.s32 	%r74, %r73, %r72, %r71;
	ld.shared.u32 	%r75, [_ZZ6scalarPiS_S_iE4a_sh+72];
	ld.shared.u32 	%r76, [_ZZ6scalarPiS_S_iE4b_sh+72];
	mad.lo.s32 	%r77, %r76, %r75, %r74;
	ld.shared.u32 	%r78, [_ZZ6scalarPiS_S_iE4a_sh+76];
	ld.shared.u32 	%r79, [_ZZ6scalarPiS_S_iE4b_sh+76];
	mad.lo.s32 	%r80, %r79, %r78, %r77;
	ld.shared.u32 	%r81, [_ZZ6scalarPiS_S_iE4a_sh+80];
	ld.shared.u32 	%r82, [_ZZ6scalarPiS_S_iE4b_sh+80];
	mad.lo.s32 	%r83, %r82, %r81, %r80;
	ld.shared.u32 	%r84, [_ZZ6scalarPiS_S_iE4a_sh+84];
	ld.shared.u32 	%r85, [_ZZ6scalarPiS_S_iE4b_sh+84];
	mad.lo.s32 	%r86, %r85, %r84, %r83;
	ld.shared.u32 	%r87, [_ZZ6scalarPiS_S_iE4a_sh+88];
	ld.shared.u32 	%r88, [_ZZ6scalarPiS_S_iE4b_sh+88];
	mad.lo.s32 	%r89, %r88, %r87, %r86;
	ld.shared.u32 	%r90, [_ZZ6scalarPiS_S_iE4a_sh+92];
	ld.shared.u32 	%r91, [_ZZ6scalarPiS_S_iE4b_sh+92];
	mad.lo.s32 	%r92, %r91, %r90, %r89;
	ld.shared.u32 	%r93, [_ZZ6scalarPiS_S_iE4a_sh+96];
	ld.shared.u32 	%r94, [_ZZ6scalarPiS_S_iE4b_sh+96];
	mad.lo.s32 	%r95, %r94, %r93, %r92;
	ld.shared.u32 	%r96, [_ZZ6scalarPiS_S_iE4a_sh+100];
	ld.shared.u32 	%r97, [_ZZ6scalarPiS_S_iE4b_sh+100];
	mad.lo.s32 	%r98, %r97, %r96, %r95;
	ld.shared.u32 	%r99, [_ZZ6scalarPiS_S_iE4a_sh+104];
	ld.shared.u32 	%r100, [_ZZ6scalarPiS_S_iE4b_sh+104];
	mad.lo.s32 	%r101, %r100, %r99, %r98;
	ld.shared.u32 	%r102, [_ZZ6scalarPiS_S_iE4a_sh+108];
	ld.shared.u32 	%r103, [_ZZ6scalarPiS_S_iE4b_sh+108];
	mad.lo.s32 	%r104, %r103, %r102, %r101;
	ld.shared.u32 	%r105, [_ZZ6scalarPiS_S_iE4a_sh+112];
	ld.shared.u32 	%r106, [_ZZ6scalarPiS_S_iE4b_sh+112];
	mad.lo.s32 	%r107, %r106, %r105, %r104;
	ld.shared.u32 	%r108, [_ZZ6scalarPiS_S_iE4a_sh+116];
	ld.shared.u32 	%r109, [_ZZ6scalarPiS_S_iE4b_sh+116];
	mad.lo.s32 	%r110, %r109, %r108, %r107;
	ld.shared.u32 	%r111, [_ZZ6scalarPiS_S_iE4a_sh+120];
	ld.shared.u32 	%r112, [_ZZ6scalarPiS_S_iE4b_sh+120];
	mad.lo.s32 	%r113, %r112, %r111, %r110;
	ld.shared.u32 	%r114, [_ZZ6scalarPiS_S_iE4a_sh+124];
	ld.shared.u32 	%r115, [_ZZ6scalarPiS_S_iE4b_sh+124];
	mad.lo.s32 	%r116, %r115, %r114, %r113;
	cvta.to.global.u64 	%rd9, %rd3;
	mul.wide.u32 	%rd10, %r1, 4;
	add.s64 	%rd11, %rd9, %rd10;
	st.global.u32 	[%rd11], %r116;
$L__BB0_5:
	ret;

}


// ===== COMPILED SASS (sm_100) =====

	.target	sm_100

	.elftype	@"ET_EXEC"


//--------------------- .note.nv.tkinfo           --------------------------
	.section	.note.nv.tkinfo,"",@"SHT_NOTE"
	.sectionflags	@"SHF_NOTE_NV_TKINFO"
	.tkinfo
        /*0018*/ 	.word	0x00000002
        /*0030*/ 	.string	""
        /*0030*/ 	.string	"ptxas"
        /*0030*/ 	.string	"Cuda compilation tools, release 13.0, V13.0.88"
        /*0030*/ 	.string	"Build cuda_13.0.r13.0/compiler.36424714_0"
        /*0030*/ 	.string	"-arch sm_100 -m 64 "



//--------------------- .note.nv.cuinfo           --------------------------
	.section	.note.nv.cuinfo,"",@"SHT_NOTE"
	.sectionflags	@"SHF_NOTE_NV_CUINFO"
        /*0018*/ 	.short	0x0002
        /*001a*/ 	.short	0x0064
        /*001c*/ 	.short	0x0082
	.zero		2


//--------------------- .nv.info                  --------------------------
	.section	.nv.info,"",@"SHT_CUDA_INFO"
	.align	4


	//----- nvinfo : EIATTR_REGCOUNT
	.align		4
        /*0000*/ 	.byte	0x04, 0x2f
        /*0002*/ 	.short	(.L_1 - .L_0)
	.align		4
.L_0:
        /*0004*/ 	.word	index@(_Z6scalarPiS_S_i)
        /*0008*/ 	.word	0x0000001e


	//----- nvinfo : EIATTR_FRAME_SIZE
	.align		4
.L_1:
        /*000c*/ 	.byte	0x04, 0x11
        /*000e*/ 	.short	(.L_3 - .L_2)
	.align		4
.L_2:
        /*0010*/ 	.word	index@(_Z6scalarPiS_S_i)
        /*0014*/ 	.word	0x00000000


	//----- nvinfo : EIATTR_MIN_STACK_SIZE
	.align		4
.L_3:
        /*0018*/ 	.byte	0x04, 0x12
        /*001a*/ 	.short	(.L_5 - .L_4)
	.align		4
.L_4:
        /*001c*/ 	.word	index@(_Z6scalarPiS_S_i)
        /*0020*/ 	.word	0x00000000
.L_5:


//--------------------- .nv.compat                --------------------------
	.section	.nv.compat,"",@"SHT_CUDA_COMPAT_INFO"
	.align	4
        /*0000*/ 	.byte	0x02, 0x09, 0x00, 0x00, 0x02, 0x02, 0x01, 0x00, 0x02, 0x05, 0x05, 0x00, 0x03, 0x07, 0x01, 0x01
        /*0010*/ 	.byte	0x02, 0x03, 0x00, 0x00, 0x02, 0x06, 0x01, 0x00, 0x04, 0x0b, 0x08, 0x00, 0x09, 0x00, 0x00, 0x00
        /*0020*/ 	.byte	0x00, 0x00, 0x00, 0x00


//--------------------- .nv.info._Z6scalarPiS_S_i --------------------------
	.section	.nv.info._Z6scalarPiS_S_i,"",@"SHT_CUDA_INFO"
	.sectionflags	@""
	.align	4


	//----- nvinfo : EIATTR_CUDA_API_VERSION
	.align		4
        /*0000*/ 	.byte	0x04, 0x37
        /*0002*/ 	.short	(.L_7 - .L_6)
.L_6:
        /*0004*/ 	.word	0x00000082


	//----- nvinfo : EIATTR_KPARAM_INFO
	.align		4
.L_7:
        /*0008*/ 	.byte	0x04, 0x17
        /*000a*/ 	.short	(.L_9 - .L_8)
.L_8:
        /*000c*/ 	.word	0x00000000
        /*0010*/ 	.short	0x0003
        /*0012*/ 	.short	0x0018
        /*0014*/ 	.byte	0x00, 0xf0, 0x11, 0x00


	//----- nvinfo : EIATTR_KPARAM_INFO
	.align		4
.L_9:
        /*0018*/ 	.byte	0x04, 0x17
        /*001a*/ 	.short	(.L_11 - .L_10)
.L_10:
        /*001c*/ 	.word	0x00000000
        /*0020*/ 	.short	0x0002
        /*0022*/ 	.short	0x0010
        /*0024*/ 	.byte	0x00, 0xf5, 0x21, 0x00


	//----- nvinfo : EIATTR_KPARAM_INFO
	.align		4
.L_11:
        /*0028*/ 	.byte	0x04, 0x17
        /*002a*/ 	.short	(.L_13 - .L_12)
.L_12:
        /*002c*/ 	.word	0x00000000
        /*0030*/ 	.short	0x0001
        /*0032*/ 	.short	0x0008
        /*0034*/ 	.byte	0x00, 0xf5, 0x21, 0x00


	//----- nvinfo : EIATTR_KPARAM_INFO
	.align		4
.L_13:
        /*0038*/ 	.byte	0x04, 0x17
        /*003a*/ 	.short	(.L_15 - .L_14)
.L_14:
        /*003c*/ 	.word	0x00000000
        /*0040*/ 	.short	0x0000
        /*0042*/ 	.short	0x0000
        /*0044*/ 	.byte	0x00, 0xf5, 0x21, 0x00


	//----- nvinfo : EIATTR_SPARSE_MMA_MASK
	.align		4
.L_15:
        /*0048*/ 	.byte	0x03, 0x50
        /*004a*/ 	.short	0x0000


	//----- nvinfo : EIATTR_MAXREG_COUNT
	.align		4
        /*004c*/ 	.byte	0x03, 0x1b
        /*004e*/ 	.short	0x00ff


	//----- nvinfo : EIATTR_NUM_BARRIERS
	.align		4
        /*0050*/ 	.byte	0x02, 0x4c
        /*0052*/ 	.byte	0x01
	.zero		1


	//----- nvinfo : EIATTR_MERCURY_ISA_VERSION
	.align		4
        /*0054*/ 	.byte	0x03, 0x5f
        /*0056*/ 	.short	0x0101


	//----- nvinfo : EIATTR_VRC_CTA_INIT_COUNT
	.align		4
        /*0058*/ 	.byte	0x02, 0x4a
	.zero		1
	.zero		1


	//----- nvinfo : EIATTR_EXIT_INSTR_OFFSETS
	.align		4
        /*005c*/ 	.byte	0x04, 0x1c
        /*005e*/ 	.short	(.L_17 - .L_16)


	//   ....[0]....
.L_16:
        /*0060*/ 	.word	0x000001e0


	//   ....[1]....
        /*0064*/ 	.word	0x00000520


	//----- nvinfo : EIATTR_CBANK_PARAM_SIZE
	.align		4
.L_17:
        /*0068*/ 	.byte	0x03, 0x19
        /*006a*/ 	.short	0x001c


	//----- nvinfo : EIATTR_PARAM_CBANK
	.align		4
        /*006c*/ 	.byte	0x04, 0x0a
        /*006e*/ 	.short	(.L_19 - .L_18)
	.align		4
.L_18:
        /*0070*/ 	.word	index@(.nv.constant0._Z6scalarPiS_S_i)
        /*0074*/ 	.short	0x0380
        /*0076*/ 	.short	0x001c


	//----- nvinfo : EIATTR_SW_WAR
	.align		4
.L_19:
        /*0078*/ 	.byte	0x04, 0x36
        /*007a*/ 	.short	(.L_21 - .L_20)
.L_20:
        /*007c*/ 	.word	0x00000008
.L_21:


//--------------------- .nv.callgraph             --------------------------
	.section	.nv.callgraph,"",@"SHT_CUDA_CALLGRAPH"
	.align	4
	.sectionentsize	8
	.align		4
        /*0000*/ 	.word	0x00000000
	.align		4
        /*0004*/ 	.word	0xffffffff
	.align		4
        /*0008*/ 	.word	0x00000000
	.align		4
        /*000c*/ 	.word	0xfffffffe
	.align		4
        /*0010*/ 	.word	0x00000000
	.align		4
        /*0014*/ 	.word	0xfffffffd
	.align		4
        /*0018*/ 	.word	0x00000000
	.align		4
        /*001c*/ 	.word	0xfffffffc


//--------------------- .text._Z6scalarPiS_S_i    --------------------------
	.section	.text._Z6scalarPiS_S_i,"ax",@progbits
	.align	128
        .global         _Z6scalarPiS_S_i
        .type           _Z6scalarPiS_S_i,@function
        .size           _Z6scalarPiS_S_i,(.L_x_1 - _Z6scalarPiS_S_i)
        .other          _Z6scalarPiS_S_i,@"STO_CUDA_ENTRY STV_DEFAULT"
_Z6scalarPiS_S_i:
.text._Z6scalarPiS_S_i:
[----:B------:R-:W-:Y:S01]  /*0000*/  LDC R1, c[0x0][0x37c] ;  /* 0x0000df00ff017b82 */ /* 0x000fe20000000800 */
[----:B------:R-:W0:Y:S07]  /*0010*/  S2R R0, SR_CTAID.X ;  /* 0x0000000000007919 */ /* 0x000e2e0000002500 */
[----:B------:R-:W1:Y:S01]  /*0020*/  LDC R3, c[0x0][0x398] ;  /* 0x0000e600ff037b82 */ /* 0x000e620000000800 */
[----:B------:R-:W2:Y:S01]  /*0030*/  LDCU.64 UR6, c[0x0][0x358] ;  /* 0x00006b00ff0677ac */ /* 0x000ea20008000a00 */
[----:B------:R-:W0:Y:S06]  /*0040*/  S2R R9, SR_TID.X ;  /* 0x0000000000097919 */ /* 0x000e2c0000002100 */
[----:B------:R-:W3:Y:S08]  /*0050*/  LDC.64 R4, c[0x0][0x380] ;  /* 0x0000e000ff047b82 */ /* 0x000ef00000000a00 */
[----:B------:R-:W4:Y:S01]  /*0060*/  LDC.64 R6, c[0x0][0x388] ;  /* 0x0000e200ff067b82 */ /* 0x000f220000000a00 */
[----:B0-----:R-:W-:-:S04]  /*0070*/  LEA R2, R0, R9, 0x5 ;  /* 0x0000000900027211 */ /* 0x001fc800078e28ff */
[----:B-1----:R-:W-:-:S04]  /*0080*/  LEA R3, R3, R2, 0x9 ;  /* 0x0000000203037211 */ /* 0x002fc800078e48ff */
[----:B------:R-:W-:-:S13]  /*0090*/  ISETP.GT.AND P0, PT, R3, 0x3e7, PT ;  /* 0x000003e70300780c */ /* 0x000fda0003f04270 */
[----:B---3--:R-:W-:-:S04]  /*00a0*/  @!P0 IMAD.WIDE R4, R3, 0x4, R4 ;  /* 0x0000000403048825 */ /* 0x008fc800078e0204 */
[----:B----4-:R-:W-:Y:S02]  /*00b0*/  @!P0 IMAD.WIDE R6, R3, 0x4, R6 ;  /* 0x0000000403068825 */ /* 0x010fe400078e0206 */
[----:B--2---:R0:W2:Y:S04]  /*00c0*/  @!P0 LDG.E R4, desc[UR6][R4.64] ;  /* 0x0000000604048981 */ /* 0x0040a8000c1e1900 */
[----:B------:R-:W3:Y:S01]  /*00d0*/  @!P0 LDG.E R6, desc[UR6][R6.64] ;  /* 0x0000000606068981 */ /* 0x000ee2000c1e1900 */
[----:B------:R-:W1:Y:S01]  /*00e0*/  S2UR UR5, SR_CgaCtaId ;  /* 0x00000000000579c3 */ /* 0x000e620000008800 */
[----:B------:R-:W-:Y:S01]  /*00f0*/  UMOV UR4, 0x400 ;  /* 0x0000040000047882 */ /* 0x000fe20000000000 */
[----:B------:R-:W-:Y:S01]  /*0100*/  ISETP.NE.AND P1, PT, R9, RZ, PT ;  /* 0x000000ff0900720c */ /* 0x000fe20003f25270 */
[----:B-1----:R-:W-:-:S02]  /*0110*/  ULEA UR8, UR5, UR4, 0x18 ;  /* 0x0000000405087291 */ /* 0x002fc4000f8ec0ff */
[----:B------:R-:W-:-:S04]  /*0120*/  UIADD3 UR4, UPT, UPT, UR4, 0x80, URZ ;  /* 0x0000008004047890 */ /* 0x000fc8000fffe0ff */
[----:B------:R-:W-:Y:S01]  /*0130*/  @!P0 MOV R2, UR8 ;  /* 0x0000000800028c02 */ /* 0x000fe20008000f00 */
[----:B------:R-:W-:-:S03]  /*0140*/  ULEA UR4, UR5, UR4, 0x18 ;  /* 0x0000000405047291 */ /* 0x000fc6000f8ec0ff */
[C---:B------:R-:W-:Y:S02]  /*0150*/  @!P0 LEA R3, R9.reuse, R2, 0x2 ;  /* 0x0000000209038211 */ /* 0x040fe400078e10ff */
[----:B------:R-:W-:Y:S02]  /*0160*/  @P0 MOV R2, UR8 ;  /* 0x0000000800020c02 */ /* 0x000fe40008000f00 */
[C---:B0-----:R-:W-:Y:S02]  /*0170*/  LEA R5, R9.reuse, UR4, 0x2 ;  /* 0x0000000409057c11 */ /* 0x041fe4000f8e10ff */
[----:B------:R-:W-:Y:S01]  /*0180*/  @P0 LEA R9, R9, R2, 0x2 ;  /* 0x0000000209090211 */ /* 0x000fe200078e10ff */
[----:B--2---:R0:W-:Y:S04]  /*0190*/  @!P0 STS [R3], R4 ;  /* 0x0000000403008388 */ /* 0x0041e80000000800 */
[----:B---3--:R0:W-:Y:S04]  /*01a0*/  @!P0 STS [R5], R6 ;  /* 0x0000000605008388 */ /* 0x0081e80000000800 */
[----:B------:R0:W-:Y:S04]  /*01b0*/  @P0 STS [R9], RZ ;  /* 0x000000ff09000388 */ /* 0x0001e80000000800 */
[----:B------:R0:W-:Y:S01]  /*01c0*/  @P0 STS [R5], RZ ;  /* 0x000000ff05000388 */ /* 0x0001e20000000800 */
[----:B------:R-:W-:Y:S06]  /*01d0*/  BAR.SYNC.DEFER_BLOCKING 0x0 ;  /* 0x0000000000007b1d */ /* 0x000fec0000010000 */
[----:B------:R-:W-:Y:S05]  /*01e0*/  @P1 EXIT ;  /* 0x000000000000194d */ /* 0x000fea0003800000 */
[----:B0-----:R-:W-:Y:S04]  /*01f0*/  LDS.128 R4, [R2] ;  /* 0x0000000002047984 */ /* 0x001fe80000000c00 */
[----:B------:R-:W0:Y:S04]  /*0200*/  LDS.128 R8, [R2+0x80] ;  /* 0x0000800002087984 */ /* 0x000e280000000c00 */
[----:B------:R-:W-:Y:S04]  /*0210*/  LDS.128 R12, [R2+0x10] ;  /* 0x00001000020c7984 */ /* 0x000fe80000000c00 */
[----:B------:R-:W1:Y:S04]  /*0220*/  LDS.128 R16, [R2+0x90] ;  /* 0x0000900002107984 */ /* 0x000e680000000c00 */
[----:B------:R-:W-:Y:S04]  /*0230*/  LDS.128 R20, [R2+0x20] ;  /* 0x0000200002147984 */ /* 0x000fe80000000c00 */
[----:B------:R-:W2:Y:S01]  /*0240*/  LDS.128 R24, [R2+0xa0] ;  /* 0x0000a00002187984 */ /* 0x000ea20000000c00 */
[----:B0-----:R-:W-:-:S04]  /*0250*/  IMAD R4, R4, R8, RZ ;  /* 0x0000000804047224 */ /* 0x001fc800078e02ff */
[----:B------:R-:W-:-:S04]  /*0260*/  IMAD R5, R5, R9, R4 ;  /* 0x0000000905057224 */ /* 0x000fc800078e0204 */
[----:B------:R-:W-:-:S04]  /*0270*/  IMAD R6, R6, R10, R5 ;  /* 0x0000000a06067224 */ /* 0x000fc800078e0205 */
[----:B------:R-:W-:Y:S02]  /*0280*/  IMAD R7, R7, R11, R6 ;  /* 0x0000000b07077224 */ /* 0x000fe400078e0206 */
[----:B------:R-:W-:Y:S02]  /*0290*/  LDS.128 R8, [R2+0x30] ;  /* 0x0000300002087984 */ /* 0x000fe40000000c00 */
[----:B-1----:R-:W-:Y:S02]  /*02a0*/  IMAD R12, R12, R16, R7 ;  /* 0x000000100c0c7224 */ /* 0x002fe400078e0207 */
[----:B------:R-:W0:Y:S02]  /*02b0*/  LDS.128 R4, [R2+0xb0] ;  /* 0x0000b00002047984 */ /* 0x000e240000000c00 */
[----:B------:R-:W-:-:S04]  /*02c0*/  IMAD R13, R13, R17, R12 ;  /* 0x000000110d0d7224 */ /* 0x000fc800078e020c */
[----:B------:R-:W-:-:S04]  /*02d0*/  IMAD R14, R14, R18, R13 ;  /* 0x000000120e0e7224 */ /* 0x000fc800078e020d */
[----:B------:R-:W-:Y:S02]  /*02e0*/  IMAD R3, R15, R19, R14 ;  /* 0x000000130f037224 */ /* 0x000fe400078e020e */
[----:B------:R-:W-:Y:S02]  /*02f0*/  LDS.128 R12, [R2+0x40] ;  /* 0x00004000020c7984 */ /* 0x000fe40000000c00 */
[----:B--2---:R-:W-:Y:S02]  /*0300*/  IMAD R20, R20, R24, R3 ;  /* 0x0000001814147224 */ /* 0x004fe400078e0203 */
[----:B------:R-:W1:Y:S02]  /*0310*/  LDS.128 R16, [R2+0xc0] ;  /* 0x0000c00002107984 */ /* 0x000e640000000c00 */
[----:B------:R-:W-:-:S04]  /*0320*/  IMAD R21, R21, R25, R20 ;  /* 0x0000001915157224 */ /* 0x000fc800078e0214 */
[----:B------:R-:W-:-:S04]  /*0330*/  IMAD R22, R22, R26, R21 ;  /* 0x0000001a16167224 */ /* 0x000fc800078e0215 */
[----:B------:R-:W-:Y:S02]  /*0340*/  IMAD R23, R23, R27, R22 ;  /* 0x0000001b17177224 */ /* 0x000fe400078e0216 */
[----:B------:R-:W-:Y:S02]  /*0350*/  LDS.128 R24, [R2+0xd0] ;  /* 0x0000d00002187984 */ /* 0x000fe40000000c00 */
[----:B0-----:R-:W-:Y:S02]  /*0360*/  IMAD R4, R8, R4, R23 ;  /* 0x0000000408047224 */ /* 0x001fe400078e0217 */
[----:B------:R-:W0:Y:S02]  /*0370*/  LDS.128 R20, [R2+0x50] ;  /* 0x0000500002147984 */ /* 0x000e240000000c00 */
[----:B------:R-:W-:-:S04]  /*0380*/  IMAD R5, R9, R5, R4 ;  /* 0x0000000509057224 */ /* 0x000fc800078e0204 */
[----:B------:R-:W-:-:S04]  /*0390*/  IMAD R6, R10, R6, R5 ;  /* 0x000000060a067224 */ /* 0x000fc800078e0205 */
[----:B------:R-:W-:Y:S02]  /*03a0*/  IMAD R7, R11, R7, R6 ;  /* 0x000000070b077224 */ /* 0x000fe400078e0206 */
[----:B------:R-:W-:Y:S02]  /*03b0*/  LDS.128 R8, [R2+0xe0] ;  /* 0x0000e00002087984 */ /* 0x000fe40000000c00 */
[----:B-1----:R-:W-:Y:S02]  /*03c0*/  IMAD R12, R12, R16, R7 ;  /* 0x000000100c0c7224 */ /* 0x002fe400078e0207 */
[----:B------:R-:W1:Y:S02]  /*03d0*/  LDS.128 R4, [R2+0x60] ;  /* 0x0000600002047984 */ /* 0x000e640000000c00 */
[----:B------:R-:W-:-:S04]  /*03e0*/  IMAD R13, R13, R17, R12 ;  /* 0x000000110d0d7224 */ /* 0x000fc800078e020c */
[----:B------:R-:W-:-:S04]  /*03f0*/  IMAD R14, R14, R18, R13 ;  /* 0x000000120e0e7224 */ /* 0x000fc800078e020d */
[----:B------:R-:W-:Y:S02]  /*0400*/  IMAD R3, R15, R19, R14 ;  /* 0x000000130f037224 */ /* 0x000fe400078e020e */
[----:B------:R-:W-:Y:S04]  /*0410*/  LDS.128 R12, [R2+0x70] ;  /* 0x00007000020c7984 */ /* 0x000fe80000000c00 */
[----:B------:R-:W2:Y:S01]  /*0420*/  LDS.128 R16, [R2+0xf0] ;  /* 0x0000f00002107984 */ /* 0x000ea20000000c00 */
[----:B0-----:R-:W-:-:S04]  /*0430*/  IMAD R20, R20, R24, R3 ;  /* 0x0000001814147224 */ /* 0x001fc800078e0203 */
[----:B------:R-:W-:-:S04]  /*0440*/  IMAD R21, R21, R25, R20 ;  /* 0x0000001915157224 */ /* 0x000fc800078e0214 */
[----:B------:R-:W-:Y:S02]  /*0450*/  IMAD R22, R22, R26, R21 ;  /* 0x0000001a16167224 */ /* 0x000fe400078e0215 */
[----:B------:R-:W0:Y:S02]  /*0460*/  LDC.64 R20, c[0x0][0x390] ;  /* 0x0000e400ff147b82 */ /* 0x000e240000000a00 */
[----:B------:R-:W-:-:S04]  /*0470*/  IMAD R23, R23, R27, R22 ;  /* 0x0000001b17177224 */ /* 0x000fc800078e0216 */
[----:B-1----:R-:W-:-:S04]  /*0480*/  IMAD R4, R4, R8, R23 ;  /* 0x0000000804047224 */ /* 0x002fc800078e0217 */
[----:B------:R-:W-:-:S04]  /*0490*/  IMAD R5, R5, R9, R4 ;  /* 0x0000000905057224 */ /* 0x000fc800078e0204 */
[----:B------:R-:W-:-:S04]  /*04a0*/  IMAD R6, R6, R10, R5 ;  /* 0x0000000a06067224 */ /* 0x000fc800078e0205 */
[----:B------:R-:W-:-:S04]  /*04b0*/  IMAD R7, R7, R11, R6 ;  /* 0x0000000b07077224 */ /* 0x000fc800078e0206 */
[----:B--2---:R-:W-:Y:S02]  /*04c0*/  IMAD R12, R12, R16, R7 ;  /* 0x000000100c0c7224 */ /* 0x004fe400078e0207 */
[----:B0-----:R-:W-:-:S04]  /*04d0*/  IMAD.WIDE.U32 R20, R0, 0x4, R20 ;  /* 0x0000000400147825 */ /* 0x001fc800078e0014 */
[----:B------:R-:W-:-:S04]  /*04e0*/  IMAD R13, R13, R17, R12 ;  /* 0x000000110d0d7224 */ /* 0x000fc800078e020c */
[----:B------:R-:W-:-:S04]  /*04f0*/  IMAD R14, R14, R18, R13 ;  /* 0x000000120e0e7224 */ /* 0x000fc800078e020d */
[----:B------:R-:W-:-:S05]  /*0500*/  IMAD R15, R15, R19, R14 ;  /* 0x000000130f0f7224 */ /* 0x000fca00078e020e */
[----:B------:R-:W-:Y:S01]  /*0510*/  STG.E desc[UR6][R20.64], R15 ;  /* 0x0000000f14007986 */ /* 0x000fe2000c101906 */
[----:B------:R-:W-:Y:S05]  /*0520*/  EXIT ;  /* 0x000000000000794d */ /* 0x000fea0003800000 */
.L_x_0:
[----:B------:R-:W-:-:S00]  /*0530*/  BRA `(.L_x_0) ;  /* 0xfffffffc00fc7947 */ /* 0x000fc0000383ffff */
[----:B------:R-:W-:-:S00]  /*0540*/  NOP ;  /* 0x0000000000007918 */ /* 0x000fc00000000000 */
        /* <DEDUP_REMOVED lines=11> */
.L_x_1:


//--------------------- .nv.shared._Z6scalarPiS_S_i --------------------------
	.section	.nv.shared._Z6scalarPiS_S_i,"aw",@nobits
	.sectionflags	@""
	.align	4
.nv.shared._Z6scalarPiS_S_i:
	.zero		1280


//--------------------- .nv.shared.reserved.0     --------------------------
	.section	.nv.shared.reserved.0,"aw",@nobits
	.weak		__nv_reservedSMEM_offset_0_alias
	.size		__nv_reservedSMEM_offset_0_alias, 0, 64
	.other		__nv_reservedSMEM_offset_0_alias,@"STO_CUDA_RESERVED_SHARED STV_DEFAULT"
__nv_reservedSMEM_offset_0_alias:
	.zero		0
	.zero		64


//--------------------- .nv.constant0._Z6scalarPiS_S_i --------------------------
	.section	.nv.constant0._Z6scalarPiS_S_i,"a",@progbits
	.sectionflags	@""
	.align	4
.nv.constant0._Z6scalarPiS_S_i:
	.zero		924


//--------------------- SYMBOLS --------------------------

	.type		.nv.reservedSmem.offset0,@object
	.size		.nv.reservedSmem.offset0,0x4
	.type		.nv.reservedSmem.cap,@object
	.size		.nv.reservedSmem.cap,0x4
